//
// Generated by NVIDIA NVVM Compiler
//
// Compiler Build ID: CL-36424714
// Cuda compilation tools, release 13.0, V13.0.88
// Based on NVVM 20.0.0
//

.version 9.0
.target sm_100
.address_size 64

	// .globl	_Z46update_particle_velocities_boundary_collisionsP6float2S0_
.global .align 4 .u32 d_N;

.visible .entry _Z46update_particle_velocities_boundary_collisionsP6float2S0_(
	.param .u64 .ptr .align 1 _Z46update_particle_velocities_boundary_collisionsP6float2S0__param_0,
	.param .u64 .ptr .align 1 _Z46update_particle_velocities_boundary_collisionsP6float2S0__param_1
)
{
	.reg .pred 	%p<6>;
	.reg .b32 	%r<6>;
	.reg .b32 	%f<17>;
	.reg .b64 	%rd<10>;

	ld.param.u64 	%rd5, [_Z46update_particle_velocities_boundary_collisionsP6float2S0__param_0];
	ld.param.u64 	%rd6, [_Z46update_particle_velocities_boundary_collisionsP6float2S0__param_1];
	cvta.to.global.u64 	%rd7, %rd6;
	cvta.to.global.u64 	%rd8, %rd5;
	mov.u32 	%r1, %tid.x;
	mov.u32 	%r2, %ctaid.x;
	mul.lo.s32 	%r3, %r1, %r2;
	mul.wide.s32 	%rd9, %r3, 8;
	add.s64 	%rd1, %rd8, %rd9;
	add.s64 	%rd2, %rd7, %rd9;
	ld.global.u32 	%r4, [d_N];
	mul.wide.s32 	%rd3, %r4, 8;
	ld.global.f32 	%f8, [%rd1];
	setp.geu.f32 	%p1, %f8, 0f00000000;
	cvt.rn.f32.s32 	%f10, %r4;
	setp.leu.f32 	%p2, %f8, %f10;
	and.pred  	%p3, %p1, %p2;
	@%p3 bra 	$L__BB0_2;
	ld.global.f32 	%f12, [%rd2];
	neg.f32 	%f15, %f12;
	bra.uni 	$L__BB0_3;
$L__BB0_2:
	ld.global.f32 	%f15, [%rd2];
$L__BB0_3:
	add.s64 	%rd4, %rd2, %rd3;
	st.global.f32 	[%rd4], %f15;
	ld.global.f32 	%f4, [%rd1+4];
	setp.lt.f32 	%p4, %f4, 0f00000000;
	@%p4 bra 	$L__BB0_5;
	ld.global.u32 	%r5, [d_N];
	cvt.rn.f32.s32 	%f13, %r5;
	setp.leu.f32 	%p5, %f4, %f13;
	@%p5 bra 	$L__BB0_6;
$L__BB0_5:
	ld.global.f32 	%f14, [%rd2+4];
	neg.f32 	%f16, %f14;
	bra.uni 	$L__BB0_7;
$L__BB0_6:
	ld.global.f32 	%f16, [%rd2+4];
$L__BB0_7:
	st.global.f32 	[%rd4+4], %f16;
	ret;

}
	// .globl	_Z43update_particle_velocities_nbody_collisionsP6float2S0_
.visible .entry _Z43update_particle_velocities_nbody_collisionsP6float2S0_(
	.param .u64 .ptr .align 1 _Z43update_particle_velocities_nbody_collisionsP6float2S0__param_0,
	.param .u64 .ptr .align 1 _Z43update_particle_velocities_nbody_collisionsP6float2S0__param_1
)
{
	.reg .pred 	%p<5>;
	.reg .b32 	%r<17>;
	.reg .b32 	%f<33>;
	.reg .b64 	%rd<19>;

	ld.param.u64 	%rd9, [_Z43update_particle_velocities_nbody_collisionsP6float2S0__param_0];
	ld.param.u64 	%rd10, [_Z43update_particle_velocities_nbody_collisionsP6float2S0__param_1];
	cvta.to.global.u64 	%rd1, %rd10;
	cvta.to.global.u64 	%rd17, %rd9;
	mov.u32 	%r10, %tid.x;
	mov.u32 	%r11, %ctaid.x;
	mul.lo.s32 	%r1, %r10, %r11;
	ld.global.u32 	%r2, [d_N];
	setp.lt.s32 	%p1, %r2, 1;
	@%p1 bra 	$L__BB1_7;
	mul.wide.s32 	%rd11, %r1, 8;
	add.s64 	%rd3, %rd17, %rd11;
	mul.wide.s32 	%rd4, %r2, 8;
	neg.s32 	%r15, %r1;
	mov.b32 	%r16, 0;
	mov.u32 	%r14, %r2;
	mov.u64 	%rd18, %rd1;
$L__BB1_2:
	setp.eq.s32 	%p2, %r15, 0;
	@%p2 bra 	$L__BB1_5;
	ld.global.v2.f32 	{%f1, %f2}, [%rd17];
	ld.global.v2.f32 	{%f3, %f4}, [%rd3];
	sub.f32 	%f5, %f1, %f3;
	sub.f32 	%f6, %f2, %f4;
	mul.f32 	%f7, %f6, %f6;
	fma.rn.f32 	%f8, %f5, %f5, %f7;
	sqrt.rn.f32 	%f9, %f8;
	setp.geu.f32 	%p3, %f9, 0f3F800000;
	@%p3 bra 	$L__BB1_5;
	add.s32 	%r13, %r2, %r1;
	mul.wide.s32 	%rd12, %r13, 8;
	add.s64 	%rd13, %rd1, %rd12;
	sub.f32 	%f10, %f3, %f1;
	sub.f32 	%f11, %f4, %f2;
	mul.f32 	%f12, %f11, %f11;
	fma.rn.f32 	%f13, %f10, %f10, %f12;
	sqrt.rn.f32 	%f14, %f13;
	div.rn.f32 	%f15, %f10, %f14;
	div.rn.f32 	%f16, %f11, %f14;
	mul.wide.s32 	%rd14, %r14, 8;
	add.s64 	%rd15, %rd1, %rd14;
	ld.global.v2.f32 	{%f17, %f18}, [%rd15];
	mul.f32 	%f19, %f15, %f18;
	mul.f32 	%f20, %f17, %f16;
	sub.f32 	%f21, %f19, %f20;
	ld.global.v2.f32 	{%f22, %f23}, [%rd13];
	mul.f32 	%f24, %f16, %f23;
	fma.rn.f32 	%f25, %f15, %f22, %f24;
	mul.f32 	%f26, %f15, %f25;
	mul.f32 	%f27, %f16, %f21;
	sub.f32 	%f28, %f26, %f27;
	mul.f32 	%f29, %f16, %f25;
	fma.rn.f32 	%f30, %f15, %f21, %f29;
	st.global.v2.f32 	[%rd18], {%f28, %f30};
	bra.uni 	$L__BB1_6;
$L__BB1_5:
	add.s64 	%rd16, %rd18, %rd4;
	ld.global.v2.f32 	{%f31, %f32}, [%rd16];
	st.global.v2.f32 	[%rd18], {%f31, %f32};
$L__BB1_6:
	add.s32 	%r16, %r16, 1;
	add.s64 	%rd18, %rd18, 8;
	add.s32 	%r15, %r15, 1;
	add.s32 	%r14, %r14, 1;
	add.s64 	%rd17, %rd17, 8;
	setp.lt.s32 	%p4, %r16, %r2;
	@%p4 bra 	$L__BB1_2;
$L__BB1_7:
	ret;

}
	// .globl	_Z25update_particle_positionsP6float2S0_f
.visible .entry _Z25update_particle_positionsP6float2S0_f(
	.param .u64 .ptr .align 1 _Z25update_particle_positionsP6float2S0_f_param_0,
	.param .u64 .ptr .align 1 _Z25update_particle_positionsP6float2S0_f_param_1,
	.param .f32 _Z25update_particle_positionsP6float2S0_f_param_2
)
{
	.reg .b32 	%r<4>;
	.reg .b32 	%f<8>;
	.reg .b64 	%rd<8>;

	ld.param.u64 	%rd1, [_Z25update_particle_positionsP6float2S0_f_param_0];
	ld.param.u64 	%rd2, [_Z25update_particle_positionsP6float2S0_f_param_1];
	ld.param.f32 	%f1, [_Z25update_particle_positionsP6float2S0_f_param_2];
	cvta.to.global.u64 	%rd3, %rd2;
	cvta.to.global.u64 	%rd4, %rd1;
	mov.u32 	%r1, %tid.x;
	mov.u32 	%r2, %ctaid.x;
	mul.lo.s32 	%r3, %r1, %r2;
	mul.wide.s32 	%rd5, %r3, 8;
	add.s64 	%rd6, %rd4, %rd5;
	add.s64 	%rd7, %rd3, %rd5;
	ld.global.v2.f32 	{%f2, %f3}, [%rd6];
	ld.global.f32 	%f4, [%rd7];
	fma.rn.f32 	%f5, %f1, %f4, %f2;
	st.global.f32 	[%rd6], %f5;
	ld.global.f32 	%f6, [%rd7+4];
	fma.rn.f32 	%f7, %f1, %f6, %f3;
	st.global.f32 	[%rd6+4], %f7;
	ret;

}


// ===== COMPILED SASS (sm_100) =====

	.target	sm_100

	.elftype	@"ET_EXEC"


//--------------------- .note.nv.tkinfo           --------------------------
	.section	.note.nv.tkinfo,"",@"SHT_NOTE"
	.sectionflags	@"SHF_NOTE_NV_TKINFO"
	.tkinfo
        /*0018*/ 	.word	0x00000002
        /*0030*/ 	.string	""
        /*0030*/ 	.string	"ptxas"
        /*0030*/ 	.string	"Cuda compilation tools, release 13.0, V13.0.88"
        /*0030*/ 	.string	"Build cuda_13.0.r13.0/compiler.36424714_0"
        /*0030*/ 	.string	"-arch sm_100 -m 64 "



//--------------------- .note.nv.cuinfo           --------------------------
	.section	.note.nv.cuinfo,"",@"SHT_NOTE"
	.sectionflags	@"SHF_NOTE_NV_CUINFO"
        /*0018*/ 	.short	0x0002
        /*001a*/ 	.short	0x0064
        /*001c*/ 	.short	0x0082
	.zero		2


//--------------------- .nv.info                  --------------------------
	.section	.nv.info,"",@"SHT_CUDA_INFO"
	.align	4


	//----- nvinfo : EIATTR_REGCOUNT
	.align		4
        /*0000*/ 	.byte	0x04, 0x2f
        /*0002*/ 	.short	(.L_2 - .L_1)
	.align		4
.L_1:
        /*0004*/ 	.word	index@(_Z46update_particle_velocities_boundary_collisionsP6float2S0_)
        /*0008*/ 	.word	0x00000010


	//----- nvinfo : EIATTR_FRAME_SIZE
	.align		4
.L_2:
        /*000c*/ 	.byte	0x04, 0x11
        /*000e*/ 	.short	(.L_4 - .L_3)
	.align		4
.L_3:
        /*0010*/ 	.word	index@(_Z46update_particle_velocities_boundary_collisionsP6float2S0_)
        /*0014*/ 	.word	0x00000000


	//----- nvinfo : EIATTR_REGCOUNT
	.align		4
.L_4:
        /*0018*/ 	.byte	0x04, 0x2f
        /*001a*/ 	.short	(.L_6 - .L_5)
	.align		4
.L_5:
        /*001c*/ 	.word	index@(_Z43update_particle_velocities_nbody_collisionsP6float2S0_)
        /*0020*/ 	.word	0x0000001c


	//----- nvinfo : EIATTR_FRAME_SIZE
	.align		4
.L_6:
        /*0024*/ 	.byte	0x04, 0x11
        /*0026*/ 	.short	(.L_8 - .L_7)
	.align		4
.L_7:
        /*0028*/ 	.word	index@($__internal_1_$__cuda_sm3x_div_rn_noftz_f32_slowpath)
        /*002c*/ 	.word	0x00000000


	//----- nvinfo : EIATTR_FRAME_SIZE
	.align		4
.L_8:
        /*0030*/ 	.byte	0x04, 0x11
        /*0032*/ 	.short	(.L_10 - .L_9)
	.align		4
.L_9:
        /*0034*/ 	.word	index@($__internal_0_$__cuda_sm20_sqrt_rn_f32_slowpath)
        /*0038*/ 	.word	0x00000000


	//----- nvinfo : EIATTR_FRAME_SIZE
	.align		4
.L_10:
        /*003c*/ 	.byte	0x04, 0x11
        /*003e*/ 	.short	(.L_12 - .L_11)
	.align		4
.L_11:
        /*0040*/ 	.word	index@(_Z43update_particle_velocities_nbody_collisionsP6float2S0_)
        /*0044*/ 	.word	0x00000000


	//----- nvinfo : EIATTR_REGCOUNT
	.align		4
.L_12:
        /*0048*/ 	.byte	0x04, 0x2f
        /*004a*/ 	.short	(.L_14 - .L_13)
	.align		4
.L_13:
        /*004c*/ 	.word	index@(_Z25update_particle_positionsP6float2S0_f)
        /*0050*/ 	.word	0x0000000c


	//----- nvinfo : EIATTR_FRAME_SIZE
	.align		4
.L_14:
        /*0054*/ 	.byte	0x04, 0x11
        /*0056*/ 	.short	(.L_16 - .L_15)
	.align		4
.L_15:
        /*0058*/ 	.word	index@(_Z25update_particle_positionsP6float2S0_f)
        /*005c*/ 	.word	0x00000000


	//----- nvinfo : EIATTR_MIN_STACK_SIZE
	.align		4
.L_16:
        /*0060*/ 	.byte	0x04, 0x12
        /*0062*/ 	.short	(.L_18 - .L_17)
	.align		4
.L_17:
        /*0064*/ 	.word	index@(_Z25update_particle_positionsP6float2S0_f)
        /*0068*/ 	.word	0x00000000


	//----- nvinfo : EIATTR_MIN_STACK_SIZE
	.align		4
.L_18:
        /*006c*/ 	.byte	0x04, 0x12
        /*006e*/ 	.short	(.L_20 - .L_19)
	.align		4
.L_19:
        /*0070*/ 	.word	index@(_Z43update_particle_velocities_nbody_collisionsP6float2S0_)
        /*0074*/ 	.word	0x00000000


	//----- nvinfo : EIATTR_MIN_STACK_SIZE
	.align		4
.L_20:
        /*0078*/ 	.byte	0x04, 0x12
        /*007a*/ 	.short	(.L_22 - .L_21)
	.align		4
.L_21:
        /*007c*/ 	.word	index@(_Z46update_particle_velocities_boundary_collisionsP6float2S0_)
        /*0080*/ 	.word	0x00000000
.L_22:


//--------------------- .nv.compat                --------------------------
	.section	.nv.compat,"",@"SHT_CUDA_COMPAT_INFO"
	.align	4
        /*0000*/ 	.byte	0x02, 0x09, 0x00, 0x00, 0x02, 0x02, 0x01, 0x00, 0x02, 0x05, 0x05, 0x00, 0x03, 0x07, 0x01, 0x01
        /*0010*/ 	.byte	0x02, 0x03, 0x00, 0x00, 0x02, 0x06, 0x01, 0x00, 0x04, 0x0b, 0x08, 0x00, 0x01, 0x00, 0x00, 0x00
        /*0020*/ 	.byte	0x00, 0x00, 0x00, 0x00


//--------------------- .nv.info._Z25update_particle_positionsP6float2S0_f --------------------------
	.section	.nv.info._Z25update_particle_positionsP6float2S0_f,"",@"SHT_CUDA_INFO"
	.sectionflags	@""
	.align	4


	//----- nvinfo : EIATTR_CUDA_API_VERSION
	.align		4
        /*0000*/ 	.byte	0x04, 0x37
        /*0002*/ 	.short	(.L_24 - .L_23)
.L_23:
        /*0004*/ 	.word	0x00000082


	//----- nvinfo : EIATTR_KPARAM_INFO
	.align		4
.L_24:
        /*0008*/ 	.byte	0x04, 0x17
        /*000a*/ 	.short	(.L_26 - .L_25)
.L_25:
        /*000c*/ 	.word	0x00000000
        /*0010*/ 	.short	0x0002
        /*0012*/ 	.short	0x0010
        /*0014*/ 	.byte	0x00, 0xf0, 0x11, 0x00


	//----- nvinfo : EIATTR_KPARAM_INFO
	.align		4
.L_26:
        /*0018*/ 	.byte	0x04, 0x17
        /*001a*/ 	.short	(.L_28 - .L_27)
.L_27:
        /*001c*/ 	.word	0x00000000
        /*0020*/ 	.short	0x0001
        /*0022*/ 	.short	0x0008
        /*0024*/ 	.byte	0x00, 0xf5, 0x21, 0x00


	//----- nvinfo : EIATTR_KPARAM_INFO
	.align		4
.L_28:
        /*0028*/ 	.byte	0x04, 0x17
        /*002a*/ 	.short	(.L_30 - .L_29)
.L_29:
        /*002c*/ 	.word	0x00000000
        /*0030*/ 	.short	0x0000
        /*0032*/ 	.short	0x0000
        /*0034*/ 	.byte	0x00, 0xf5, 0x21, 0x00


	//----- nvinfo : EIATTR_SPARSE_MMA_MASK
	.align		4
.L_30:
        /*0038*/ 	.byte	0x03, 0x50
        /*003a*/ 	.short	0x0000


	//----- nvinfo : EIATTR_MAXREG_COUNT
	.align		4
        /*003c*/ 	.byte	0x03, 0x1b
        /*003e*/ 	.short	0x00ff


	//----- nvinfo : EIATTR_MERCURY_ISA_VERSION
	.align		4
        /*0040*/ 	.byte	0x03, 0x5f
        /*0042*/ 	.short	0x0101


	//----- nvinfo : EIATTR_VRC_CTA_INIT_COUNT
	.align		4
        /*0044*/ 	.byte	0x02, 0x4a
	.zero		1
	.zero		1


	//----- nvinfo : EIATTR_EXIT_INSTR_OFFSETS
	.align		4
        /*0048*/ 	.byte	0x04, 0x1c
        /*004a*/ 	.short	(.L_32 - .L_31)


	//   ....[0]....
.L_31:
        /*004c*/ 	.word	0x00000110


	//----- nvinfo : EIATTR_CBANK_PARAM_SIZE
	.align		4
.L_32:
        /*0050*/ 	.byte	0x03, 0x19
        /*0052*/ 	.short	0x0014


	//----- nvinfo : EIATTR_PARAM_CBANK
	.align		4
        /*0054*/ 	.byte	0x04, 0x0a
        /*0056*/ 	.short	(.L_34 - .L_33)
	.align		4
.L_33:
        /*0058*/ 	.word	index@(.nv.constant0._Z25update_particle_positionsP6float2S0_f)
        /*005c*/ 	.short	0x0380
        /*005e*/ 	.short	0x0014


	//----- nvinfo : EIATTR_SW_WAR
	.align		4
.L_34:
        /*0060*/ 	.byte	0x04, 0x36
        /*0062*/ 	.short	(.L_36 - .L_35)
.L_35:
        /*0064*/ 	.word	0x00000008
.L_36:


//--------------------- .nv.info._Z43update_particle_velocities_nbody_collisionsP6float2S0_ --------------------------
	.section	.nv.info._Z43update_particle_velocities_nbody_collisionsP6float2S0_,"",@"SHT_CUDA_INFO"
	.sectionflags	@""
	.align	4


	//----- nvinfo : EIATTR_CUDA_API_VERSION
	.align		4
        /*0000*/ 	.byte	0x04, 0x37
        /*0002*/ 	.short	(.L_38 - .L_37)
.L_37:
        /*0004*/ 	.word	0x00000082


	//----- nvinfo : EIATTR_KPARAM_INFO
	.align		4
.L_38:
        /*0008*/ 	.byte	0x04, 0x17
        /*000a*/ 	.short	(.L_40 - .L_39)
.L_39:
        /*000c*/ 	.word	0x00000000
        /*0010*/ 	.short	0x0001
        /*0012*/ 	.short	0x0008
        /*0014*/ 	.byte	0x00, 0xf5, 0x21, 0x00


	//----- nvinfo : EIATTR_KPARAM_INFO
	.align		4
.L_40:
        /*0018*/ 	.byte	0x04, 0x17
        /*001a*/ 	.short	(.L_42 - .L_41)
.L_41:
        /*001c*/ 	.word	0x00000000
        /*0020*/ 	.short	0x0000
        /*0022*/ 	.short	0x0000
        /*0024*/ 	.byte	0x00, 0xf5, 0x21, 0x00


	//----- nvinfo : EIATTR_SPARSE_MMA_MASK
	.align		4
.L_42:
        /*0028*/ 	.byte	0x03, 0x50
        /*002a*/ 	.short	0x0000


	//----- nvinfo : EIATTR_MAXREG_COUNT
	.align		4
        /*002c*/ 	.byte	0x03, 0x1b
        /*002e*/ 	.short	0x00ff


	//----- nvinfo : EIATTR_MERCURY_ISA_VERSION
	.align		4
        /*0030*/ 	.byte	0x03, 0x5f
        /*0032*/ 	.short	0x0101


	//----- nvinfo : EIATTR_VRC_CTA_INIT_COUNT
	.align		4
        /*0034*/ 	.byte	0x02, 0x4a
	.zero		1
	.zero		1


	//----- nvinfo : EIATTR_EXIT_INSTR_OFFSETS
	.align		4
        /*0038*/ 	.byte	0x04, 0x1c
        /*003a*/ 	.short	(.L_44 - .L_43)


	//   ....[0]....
.L_43:
        /*003c*/ 	.word	0x00000070


	//   ....[1]....
        /*0040*/ 	.word	0x000007b0


	//----- nvinfo : EIATTR_CRS_STACK_SIZE
	.align		4
.L_44:
        /*0044*/ 	.byte	0x04, 0x1e
        /*0046*/ 	.short	(.L_46 - .L_45)
.L_45:
        /*0048*/ 	.word	0x00000000


	//----- nvinfo : EIATTR_CBANK_PARAM_SIZE
	.align		4
.L_46:
        /*004c*/ 	.byte	0x03, 0x19
        /*004e*/ 	.short	0x0010


	//----- nvinfo : EIATTR_PARAM_CBANK
	.align		4
        /*0050*/ 	.byte	0x04, 0x0a
        /*0052*/ 	.short	(.L_48 - .L_47)
	.align		4
.L_47:
        /*0054*/ 	.word	index@(.nv.constant0._Z43update_particle_velocities_nbody_collisionsP6float2S0_)
        /*0058*/ 	.short	0x0380
        /*005a*/ 	.short	0x0010


	//----- nvinfo : EIATTR_SW_WAR
	.align		4
.L_48:
        /*005c*/ 	.byte	0x04, 0x36
        /*005e*/ 	.short	(.L_50 - .L_49)
.L_49:
        /*0060*/ 	.word	0x00000008
.L_50:


//--------------------- .nv.info._Z46update_particle_velocities_boundary_collisionsP6float2S0_ --------------------------
	.section	.nv.info._Z46update_particle_velocities_boundary_collisionsP6float2S0_,"",@"SHT_CUDA_INFO"
	.sectionflags	@""
	.align	4


	//----- nvinfo : EIATTR_CUDA_API_VERSION
	.align		4
        /*0000*/ 	.byte	0x04, 0x37
        /*0002*/ 	.short	(.L_52 - .L_51)
.L_51:
        /*0004*/ 	.word	0x00000082


	//----- nvinfo : EIATTR_KPARAM_INFO
	.align		4
.L_52:
        /*0008*/ 	.byte	0x04, 0x17
        /*000a*/ 	.short	(.L_54 - .L_53)
.L_53:
        /*000c*/ 	.word	0x00000000
        /*0010*/ 	.short	0x0001
        /*0012*/ 	.short	0x0008
        /*0014*/ 	.byte	0x00, 0xf5, 0x21, 0x00


	//----- nvinfo : EIATTR_KPARAM_INFO
	.align		4
.L_54:
        /*0018*/ 	.byte	0x04, 0x17
        /*001a*/ 	.short	(.L_56 - .L_55)
.L_55:
        /*001c*/ 	.word	0x00000000
        /*0020*/ 	.short	0x0000
        /*0022*/ 	.short	0x0000
        /*0024*/ 	.byte	0x00, 0xf5, 0x21, 0x00


	//----- nvinfo : EIATTR_SPARSE_MMA_MASK
	.align		4
.L_56:
        /*0028*/ 	.byte	0x03, 0x50
        /*002a*/ 	.short	0x0000


	//----- nvinfo : EIATTR_MAXREG_COUNT
	.align		4
        /*002c*/ 	.byte	0x03, 0x1b
        /*002e*/ 	.short	0x00ff


	//----- nvinfo : EIATTR_MERCURY_ISA_VERSION
	.align		4
        /*0030*/ 	.byte	0x03, 0x5f
        /*0032*/ 	.short	0x0101


	//----- nvinfo : EIATTR_VRC_CTA_INIT_COUNT
	.align		4
        /*0034*/ 	.byte	0x02, 0x4a
	.zero		1
	.zero		1


	//----- nvinfo : EIATTR_EXIT_INSTR_OFFSETS
	.align		4
        /*0038*/ 	.byte	0x04, 0x1c
        /*003a*/ 	.short	(.L_58 - .L_57)


	//   ....[0]....
.L_57:
        /*003c*/ 	.word	0x00000260


	//----- nvinfo : EIATTR_CRS_STACK_SIZE
	.align		4
.L_58:
        /*0040*/ 	.byte	0x04, 0x1e
        /*0042*/ 	.short	(.L_60 - .L_59)
.L_59:
        /*0044*/ 	.word	0x00000000


	//----- nvinfo : EIATTR_CBANK_PARAM_SIZE
	.align		4
.L_60:
        /*0048*/ 	.byte	0x03, 0x19
        /*004a*/ 	.short	0x0010


	//----- nvinfo : EIATTR_PARAM_CBANK
	.align		4
        /*004c*/ 	.byte	0x04, 0x0a
        /*004e*/ 	.short	(.L_62 - .L_61)
	.align		4
.L_61:
        /*0050*/ 	.word	index@(.nv.constant0._Z46update_particle_velocities_boundary_collisionsP6float2S0_)
        /*0054*/ 	.short	0x0380
        /*0056*/ 	.short	0x0010


	//----- nvinfo : EIATTR_SW_WAR
	.align		4
.L_62:
        /*0058*/ 	.byte	0x04, 0x36
        /*005a*/ 	.short	(.L_64 - .L_63)
.L_63:
        /*005c*/ 	.word	0x00000008
.L_64:


//--------------------- .nv.callgraph             --------------------------
	.section	.nv.callgraph,"",@"SHT_CUDA_CALLGRAPH"
	.align	4
	.sectionentsize	8
	.align		4
        /*0000*/ 	.word	0x00000000
	.align		4
        /*0004*/ 	.word	0xffffffff
	.align		4
        /*0008*/ 	.word	0x00000000
	.align		4
        /*000c*/ 	.word	0xfffffffe
	.align		4
        /*0010*/ 	.word	0x00000000
	.align		4
        /*0014*/ 	.word	0xfffffffd
	.align		4
        /*0018*/ 	.word	0x00000000
	.align		4
        /*001c*/ 	.word	0xfffffffc


//--------------------- .nv.constant4             --------------------------
	.section	.nv.constant4,"a",@progbits
	.align	8
	.align		8
.nv.constant4:
        /*0000*/ 	.dword	d_N


//--------------------- .text._Z25update_particle_positionsP6float2S0_f --------------------------
	.section	.text._Z25update_particle_positionsP6float2S0_f,"ax",@progbits
	.align	128
        .global         _Z25update_particle_positionsP6float2S0_f
        .type           _Z25update_particle_positionsP6float2S0_f,@function
        .size           _Z25update_particle_positionsP6float2S0_f,(.L_x_37 - _Z25update_particle_positionsP6float2S0_f)
        .other          _Z25update_particle_positionsP6float2S0_f,@"STO_CUDA_ENTRY STV_DEFAULT"
_Z25update_particle_positionsP6float2S0_f:
.text._Z25update_particle_positionsP6float2S0_f:
[----:B------:R-:W-:Y:S01]  /*0000*/  LDC R1, c[0x0][0x37c] ;  /* 0x0000df00ff017b82 */ /* 0x000fe20000000800 */
[----:B------:R-:W0:Y:S07]  /*0010*/  S2R R7, SR_TID.X ;  /* 0x0000000000077919 */ /* 0x000e2e0000002100 */
[----:B------:R-:W0:Y:S01]  /*0020*/  S2UR UR6, SR_CTAID.X ;  /* 0x00000000000679c3 */ /* 0x000e220000002500 */
[----:B------:R-:W1:Y:S07]  /*0030*/  LDCU.64 UR4, c[0x0][0x358] ;  /* 0x00006b00ff0477ac */ /* 0x000e6e0008000a00 */
[----:B------:R-:W2:Y:S08]  /*0040*/  LDC.64 R4, c[0x0][0x388] ;  /* 0x0000e200ff047b82 */ /* 0x000eb00000000a00 */
[----:B------:R-:W3:Y:S01]  /*0050*/  LDC.64 R2, c[0x0][0x380] ;  /* 0x0000e000ff027b82 */ /* 0x000ee20000000a00 */
[----:B0-----:R-:W-:Y:S01]  /*0060*/  IMAD R7, R7, UR6, RZ ;  /* 0x0000000607077c24 */ /* 0x001fe2000f8e02ff */
[----:B------:R-:W0:Y:S03]  /*0070*/  LDCU UR6, c[0x0][0x390] ;  /* 0x00007200ff0677ac */ /* 0x000e260008000800 */
[----:B--2---:R-:W-:-:S04]  /*0080*/  IMAD.WIDE R4, R7, 0x8, R4 ;  /* 0x0000000807047825 */ /* 0x004fc800078e0204 */
[----:B---3--:R-:W-:Y:S01]  /*0090*/  IMAD.WIDE R2, R7, 0x8, R2 ;  /* 0x0000000807027825 */ /* 0x008fe200078e0202 */
[----:B-1----:R-:W0:Y:S04]  /*00a0*/  LDG.E R9, desc[UR4][R4.64] ;  /* 0x0000000404097981 */ /* 0x002e28000c1e1900 */
[----:B------:R-:W0:Y:S02]  /*00b0*/  LDG.E.64 R6, desc[UR4][R2.64] ;  /* 0x0000000402067981 */ /* 0x000e24000c1e1b00 */
[----:B0-----:R-:W-:-:S05]  /*00c0*/  FFMA R9, R9, UR6, R6 ;  /* 0x0000000609097c23 */ /* 0x001fca0008000006 */
[----:B------:R-:W-:Y:S04]  /*00d0*/  STG.E desc[UR4][R2.64], R9 ;  /* 0x0000000902007986 */ /* 0x000fe8000c101904 */
[----:B------:R-:W2:Y:S02]  /*00e0*/  LDG.E R0, desc[UR4][R4.64+0x4] ;  /* 0x0000040404007981 */ /* 0x000ea4000c1e1900 */
[----:B--2---:R-:W-:-:S05]  /*00f0*/  FFMA R7, R0, UR6, R7 ;  /* 0x0000000600077c23 */ /* 0x004fca0008000007 */
[----:B------:R-:W-:Y:S01]  /*0100*/  STG.E desc[UR4][R2.64+0x4], R7 ;  /* 0x0000040702007986 */ /* 0x000fe2000c101904 */
[----:B------:R-:W-:Y:S05]  /*0110*/  EXIT ;  /* 0x000000000000794d */ /* 0x000fea0003800000 */
.L_x_0:
[----:B------:R-:W-:-:S00]  /*0120*/  BRA `(.L_x_0) ;  /* 0xfffffffc00fc7947 */ /* 0x000fc0000383ffff */
[----:B------:R-:W-:-:S00]  /*0130*/  NOP ;  /* 0x0000000000007918 */ /* 0x000fc00000000000 */
        /* <DEDUP_REMOVED lines=12> */
.L_x_37:


//--------------------- .text._Z43update_particle_velocities_nbody_collisionsP6float2S0_ --------------------------
	.section	.text._Z43update_particle_velocities_nbody_collisionsP6float2S0_,"ax",@progbits
	.align	128
        .global         _Z43update_particle_velocities_nbody_collisionsP6float2S0_
        .type           _Z43update_particle_velocities_nbody_collisionsP6float2S0_,@function
        .size           _Z43update_particle_velocities_nbody_collisionsP6float2S0_,(.L_x_36 - _Z43update_particle_velocities_nbody_collisionsP6float2S0_)
        .other          _Z43update_particle_velocities_nbody_collisionsP6float2S0_,@"STO_CUDA_ENTRY STV_DEFAULT"
_Z43update_particle_velocities_nbody_collisionsP6float2S0_:
.text._Z43update_particle_velocities_nbody_collisionsP6float2S0_:
[----:B------:R-:W-:Y:S08]  /*0000*/  LDC R1, c[0x0][0x37c] ;  /* 0x0000df00ff017b82 */ /* 0x000ff00000000800 */
[----:B------:R-:W0:Y:S01]  /*0010*/  LDC.64 R2, c[0x4][RZ] ;  /* 0x01000000ff027b82 */ /* 0x000e220000000a00 */
[----:B------:R-:W0:Y:S02]  /*0020*/  LDCU.64 UR6, c[0x0][0x358] ;  /* 0x00006b00ff0677ac */ /* 0x000e240008000a00 */
[----:B0-----:R-:W2:Y:S05]  /*0030*/  LDG.E R15, desc[UR6][R2.64] ;  /* 0x00000006020f7981 */ /* 0x001eaa000c1e1900 */
[----:B------:R-:W0:Y:S01]  /*0040*/  S2UR UR4, SR_CTAID.X ;  /* 0x00000000000479c3 */ /* 0x000e220000002500 */
[----:B------:R-:W1:Y:S01]  /*0050*/  S2R R12, SR_TID.X ;  /* 0x00000000000c7919 */ /* 0x000e620000002100 */
[----:B--2---:R-:W-:-:S13]  /*0060*/  ISETP.GE.AND P0, PT, R15, 0x1, PT ;  /* 0x000000010f00780c */ /* 0x004fda0003f06270 */
[----:B01----:R-:W-:Y:S05]  /*0070*/  @!P0 EXIT ;  /* 0x000000000000894d */ /* 0x003fea0003800000 */
[----:B------:R-:W0:Y:S01]  /*0080*/  LDC.64 R6, c[0x0][0x380] ;  /* 0x0000e000ff067b82 */ /* 0x000e220000000a00 */
[----:B------:R-:W-:Y:S01]  /*0090*/  IMAD R12, R12, UR4, RZ ;  /* 0x000000040c0c7c24 */ /* 0x000fe2000f8e02ff */
[----:B------:R-:W1:Y:S01]  /*00a0*/  LDCU.64 UR8, c[0x0][0x380] ;  /* 0x00007000ff0877ac */ /* 0x000e620008000a00 */
[----:B------:R-:W-:Y:S02]  /*00b0*/  IMAD.MOV.U32 R13, RZ, RZ, R15 ;  /* 0x000000ffff0d7224 */ /* 0x000fe400078e000f */
[----:B------:R-:W-:Y:S01]  /*00c0*/  IMAD.MOV R21, RZ, RZ, -R12 ;  /* 0x000000ffff157224 */ /* 0x000fe200078e0a0c */
[----:B------:R-:W-:Y:S02]  /*00d0*/  UMOV UR4, URZ ;  /* 0x000000ff00047c82 */ /* 0x000fe40008000000 */
[----:B------:R-:W2:Y:S08]  /*00e0*/  LDC R4, c[0x0][0x388] ;  /* 0x0000e200ff047b82 */ /* 0x000eb00000000800 */
[----:B------:R-:W3:Y:S08]  /*00f0*/  LDC R5, c[0x0][0x38c] ;  /* 0x0000e300ff057b82 */ /* 0x000ef00000000800 */
[----:B------:R-:W4:Y:S01]  /*0100*/  LDC.64 R8, c[0x0][0x388] ;  /* 0x0000e200ff087b82 */ /* 0x000f220000000a00 */
[----:B01----:R-:W-:-:S07]  /*0110*/  IMAD.WIDE R6, R12, 0x8, R6 ;  /* 0x000000080c067825 */ /* 0x003fce00078e0206 */
.L_x_15:
[----:B------:R-:W-:Y:S01]  /*0120*/  ISETP.NE.AND P0, PT, R21, RZ, PT ;  /* 0x000000ff1500720c */ /* 0x000fe20003f05270 */
[----:B------:R-:W-:Y:S01]  /*0130*/  UIADD3 UR4, UPT, UPT, UR4, 0x1, URZ ;  /* 0x0000000104047890 */ /* 0x000fe2000fffe0ff */
[----:B------:R-:W-:Y:S04]  /*0140*/  BSSY.RECONVERGENT B1, `(.L_x_1) ;  /* 0x000005e000017945 */ /* 0x000fe80003800200 */
[----:B------:R-:W-:Y:S01]  /*0150*/  BSSY.RELIABLE B0, `(.L_x_2) ;  /* 0x0000059000007945 */ /* 0x000fe20003800100 */
[----:B------:R-:W-:-:S06]  /*0160*/  ISETP.LE.AND P2, PT, R15, UR4, PT ;  /* 0x000000040f007c0c */ /* 0x000fcc000bf43270 */
[----:B------:R-:W-:Y:S07]  /*0170*/  @!P0 BRA `(.L_x_3) ;  /* 0x0000000400588947 */ /* 0x000fee0003800000 */
[----:B------:R-:W-:Y:S01]  /*0180*/  MOV R16, UR8 ;  /* 0x0000000800107c02 */ /* 0x000fe20008000f00 */
[----:B------:R-:W-:Y:S01]  /*0190*/  IMAD.U32 R17, RZ, RZ, UR9 ;  /* 0x00000009ff117e24 */ /* 0x000fe2000f8e00ff */
[----:B------:R-:W5:Y:S05]  /*01a0*/  LDG.E.64 R10, desc[UR6][R6.64] ;  /* 0x00000006060a7981 */ /* 0x000f6a000c1e1b00 */
[----:B------:R-:W5:Y:S01]  /*01b0*/  LDG.E.64 R16, desc[UR6][R16.64] ;  /* 0x0000000610107981 */ /* 0x000f62000c1e1b00 */
[----:B------:R-:W-:Y:S01]  /*01c0*/  BSSY.RECONVERGENT B2, `(.L_x_4) ;  /* 0x0000011000027945 */ /* 0x000fe20003800200 */
[----:B-----5:R-:W-:Y:S01]  /*01d0*/  FADD R2, R17, -R11 ;  /* 0x8000000b11027221 */ /* 0x020fe20000000000 */
[----:B------:R-:W-:-:S03]  /*01e0*/  FADD R0, R16, -R10 ;  /* 0x8000000a10007221 */ /* 0x000fc60000000000 */
[----:B------:R-:W-:-:S04]  /*01f0*/  FMUL R3, R2, R2 ;  /* 0x0000000202037220 */ /* 0x000fc80000400000 */
[----:B------:R-:W-:-:S04]  /*0200*/  FFMA R3, R0, R0, R3 ;  /* 0x0000000000037223 */ /* 0x000fc80000000003 */
[----:B------:R0:W1:Y:S01]  /*0210*/  MUFU.RSQ R2, R3 ;  /* 0x0000000300027308 */ /* 0x0000620000001400 */
[----:B------:R-:W-:-:S04]  /*0220*/  IADD3 R0, PT, PT, R3, -0xd000000, RZ ;  /* 0xf300000003007810 */ /* 0x000fc80007ffe0ff */
[----:B------:R-:W-:-:S13]  /*0230*/  ISETP.GT.U32.AND P0, PT, R0, 0x727fffff, PT ;  /* 0x727fffff0000780c */ /* 0x000fda0003f04070 */
[----:B01----:R-:W-:Y:S05]  /*0240*/  @!P0 BRA `(.L_x_5) ;  /* 0x0000000000108947 */ /* 0x003fea0003800000 */
[----:B------:R-:W-:-:S07]  /*0250*/  MOV R22, 0x270 ;  /* 0x0000027000167802 */ /* 0x000fce0000000f00 */
[----:B--234-:R-:W-:Y:S05]  /*0260*/  CALL.REL.NOINC `($__internal_0_$__cuda_sm20_sqrt_rn_f32_slowpath) ;  /* 0x0000000400547944 */ /* 0x01cfea0003c00000 */
[----:B------:R-:W-:Y:S01]  /*0270*/  IMAD.MOV.U32 R0, RZ, RZ, R14 ;  /* 0x000000ffff007224 */ /* 0x000fe200078e000e */
[----:B------:R-:W-:Y:S06]  /*0280*/  BRA `(.L_x_6) ;  /* 0x0000000000107947 */ /* 0x000fec0003800000 */
.L_x_5:
[----:B------:R-:W-:Y:S01]  /*0290*/  FMUL.FTZ R0, R3, R2 ;  /* 0x0000000203007220 */ /* 0x000fe20000410000 */
[----:B------:R-:W-:-:S03]  /*02a0*/  FMUL.FTZ R2, R2, 0.5 ;  /* 0x3f00000002027820 */ /* 0x000fc60000410000 */
[----:B------:R-:W-:-:S04]  /*02b0*/  FFMA R3, -R0, R0, R3 ;  /* 0x0000000000037223 */ /* 0x000fc80000000103 */
[----:B------:R-:W-:-:S07]  /*02c0*/  FFMA R0, R3, R2, R0 ;  /* 0x0000000203007223 */ /* 0x000fce0000000000 */
.L_x_6:
[----:B------:R-:W-:Y:S05]  /*02d0*/  BSYNC.RECONVERGENT B2 ;  /* 0x0000000000027941 */ /* 0x000fea0003800200 */
.L_x_4:
[----:B------:R-:W-:-:S13]  /*02e0*/  FSETP.GEU.AND P0, PT, R0, 1, PT ;  /* 0x3f8000000000780b */ /* 0x000fda0003f0e000 */
[----:B------:R-:W-:Y:S05]  /*02f0*/  @!P0 BREAK.RELIABLE B0 ;  /* 0x0000000000008942 */ /* 0x000fea0003800100 */
[----:B------:R-:W-:Y:S05]  /*0300*/  @P0 BRA `(.L_x_3) ;  /* 0x0000000000f40947 */ /* 0x000fea0003800000 */
[----:B------:R-:W-:Y:S01]  /*0310*/  FADD R0, -R17, R11 ;  /* 0x0000000b11007221 */ /* 0x000fe20000000100 */
[----:B------:R-:W-:Y:S01]  /*0320*/  FADD R2, -R16, R10 ;  /* 0x0000000a10027221 */ /* 0x000fe20000000100 */
[----:B------:R-:W-:Y:S01]  /*0330*/  IMAD.IADD R11, R12, 0x1, R15 ;  /* 0x000000010c0b7824 */ /* 0x000fe200078e020f */
[----:B------:R-:W-:Y:S01]  /*0340*/  BSSY.RECONVERGENT B2, `(.L_x_7) ;  /* 0x0000011000027945 */ /* 0x000fe20003800200 */
[----:B------:R-:W-:Y:S02]  /*0350*/  FMUL R3, R0, R0 ;  /* 0x0000000000037220 */ /* 0x000fe40000400000 */
[----:B----4-:R-:W-:-:S04]  /*0360*/  IMAD.WIDE R10, R11, 0x8, R8 ;  /* 0x000000080b0a7825 */ /* 0x010fc800078e0208 */
[----:B------:R-:W-:-:S04]  /*0370*/  FFMA R14, R2, R2, R3 ;  /* 0x00000002020e7223 */ /* 0x000fc80000000003 */
[----:B------:R0:W1:Y:S01]  /*0380*/  MUFU.RSQ R17, R14 ;  /* 0x0000000e00117308 */ /* 0x0000620000001400 */
[----:B------:R-:W-:-:S04]  /*0390*/  IADD3 R3, PT, PT, R14, -0xd000000, RZ ;  /* 0xf30000000e037810 */ /* 0x000fc80007ffe0ff */
[----:B------:R-:W-:-:S13]  /*03a0*/  ISETP.GT.U32.AND P0, PT, R3, 0x727fffff, PT ;  /* 0x727fffff0300780c */ /* 0x000fda0003f04070 */
[----:B01----:R-:W-:Y:S05]  /*03b0*/  @!P0 BRA `(.L_x_8) ;  /* 0x0000000000148947 */ /* 0x003fea0003800000 */
[----:B------:R-:W-:Y:S02]  /*03c0*/  MOV R3, R14 ;  /* 0x0000000e00037202 */ /* 0x000fe40000000f00 */
[----:B------:R-:W-:-:S07]  /*03d0*/  MOV R22, 0x3f0 ;  /* 0x000003f000167802 */ /* 0x000fce0000000f00 */
[----:B--23--:R-:W-:Y:S05]  /*03e0*/  CALL.REL.NOINC `($__internal_0_$__cuda_sm20_sqrt_rn_f32_slowpath) ;  /* 0x0000000000f47944 */ /* 0x00cfea0003c00000 */
[----:B------:R-:W-:Y:S01]  /*03f0*/  IMAD.MOV.U32 R3, RZ, RZ, R14 ;  /* 0x000000ffff037224 */ /* 0x000fe200078e000e */
[----:B------:R-:W-:Y:S06]  /*0400*/  BRA `(.L_x_9) ;  /* 0x0000000000107947 */ /* 0x000fec0003800000 */
.L_x_8:
[----:B------:R-:W-:Y:S01]  /*0410*/  FMUL.FTZ R3, R14, R17 ;  /* 0x000000110e037220 */ /* 0x000fe20000410000 */
[----:B------:R-:W-:-:S03]  /*0420*/  FMUL.FTZ R16, R17, 0.5 ;  /* 0x3f00000011107820 */ /* 0x000fc60000410000 */
[----:B------:R-:W-:-:S04]  /*0430*/  FFMA R14, -R3, R3, R14 ;  /* 0x00000003030e7223 */ /* 0x000fc8000000010e */
[----:B------:R-:W-:-:S07]  /*0440*/  FFMA R3, R14, R16, R3 ;  /* 0x000000100e037223 */ /* 0x000fce0000000003 */
.L_x_9:
[----:B------:R-:W-:Y:S05]  /*0450*/  BSYNC.RECONVERGENT B2 ;  /* 0x0000000000027941 */ /* 0x000fea0003800200 */
.L_x_7:
[----:B------:R-:W0:Y:S01]  /*0460*/  MUFU.RCP R14, R3 ;  /* 0x00000003000e7308 */ /* 0x000e220000001000 */
[----:B------:R-:W-:Y:S07]  /*0470*/  BSSY.RECONVERGENT B2, `(.L_x_10) ;  /* 0x000000b000027945 */ /* 0x000fee0003800200 */
[----:B------:R-:W1:Y:S01]  /*0480*/  FCHK P0, R2, R3 ;  /* 0x0000000302007302 */ /* 0x000e620000000000 */
[----:B0-----:R-:W-:-:S04]  /*0490*/  FFMA R17, R14, -R3, 1 ;  /* 0x3f8000000e117423 */ /* 0x001fc80000000803 */
[----:B------:R-:W-:-:S04]  /*04a0*/  FFMA R17, R14, R17, R14 ;  /* 0x000000110e117223 */ /* 0x000fc8000000000e */
[----:B------:R-:W-:-:S04]  /*04b0*/  FFMA R14, R2, R17, RZ ;  /* 0x00000011020e7223 */ /* 0x000fc800000000ff */
[----:B------:R-:W-:-:S04]  /*04c0*/  FFMA R16, R14, -R3, R2 ;  /* 0x800000030e107223 */ /* 0x000fc80000000002 */
[----:B------:R-:W-:Y:S01]  /*04d0*/  FFMA R14, R17, R16, R14 ;  /* 0x00000010110e7223 */ /* 0x000fe2000000000e */
[----:B-1----:R-:W-:Y:S06]  /*04e0*/  @!P0 BRA `(.L_x_11) ;  /* 0x00000000000c8947 */ /* 0x002fec0003800000 */
[----:B------:R-:W-:-:S07]  /*04f0*/  MOV R16, 0x510 ;  /* 0x0000051000107802 */ /* 0x000fce0000000f00 */
[----:B--23--:R-:W-:Y:S05]  /*0500*/  CALL.REL.NOINC `($__internal_1_$__cuda_sm3x_div_rn_noftz_f32_slowpath) ;  /* 0x0000000400047944 */ /* 0x00cfea0003c00000 */
[----:B------:R-:W-:-:S07]  /*0510*/  MOV R14, R2 ;  /* 0x00000002000e7202 */ /* 0x000fce0000000f00 */
.L_x_11:
[----:B------:R-:W-:Y:S05]  /*0520*/  BSYNC.RECONVERGENT B2 ;  /* 0x0000000000027941 */ /* 0x000fea0003800200 */
.L_x_10:
        /* <DEDUP_REMOVED lines=9> */
[----:B------:R-:W-:Y:S01]  /*05c0*/  IMAD.MOV.U32 R2, RZ, RZ, R0 ;  /* 0x000000ffff027224 */ /* 0x000fe200078e0000 */
[----:B------:R-:W-:-:S07]  /*05d0*/  MOV R16, 0x5f0 ;  /* 0x000005f000107802 */ /* 0x000fce0000000f00 */
[----:B--23--:R-:W-:Y:S05]  /*05e0*/  CALL.REL.NOINC `($__internal_1_$__cuda_sm3x_div_rn_noftz_f32_slowpath) ;  /* 0x0000000000cc7944 */ /* 0x00cfea0003c00000 */
[----:B------:R-:W-:-:S07]  /*05f0*/  MOV R17, R2 ;  /* 0x0000000200117202 */ /* 0x000fce0000000f00 */
.L_x_13:
[----:B------:R-:W-:Y:S05]  /*0600*/  BSYNC.RECONVERGENT B2 ;  /* 0x0000000000027941 */ /* 0x000fea0003800200 */
.L_x_12:
[----:B------:R-:W-:Y:S01]  /*0610*/  IMAD.WIDE R2, R13, 0x8, R8 ;  /* 0x000000080d027825 */ /* 0x000fe200078e0208 */
[----:B------:R-:W4:Y:S05]  /*0620*/  LDG.E.64 R10, desc[UR6][R10.64] ;  /* 0x000000060a0a7981 */ /* 0x000f2a000c1e1b00 */
[----:B------:R-:W5:Y:S01]  /*0630*/  LDG.E.64 R2, desc[UR6][R2.64] ;  /* 0x0000000602027981 */ /* 0x000f62000c1e1b00 */
[----:B----4-:R-:W-:-:S04]  /*0640*/  FMUL R19, R11, R17 ;  /* 0x000000110b137220 */ /* 0x010fc80000400000 */
[----:B------:R-:W-:Y:S01]  /*0650*/  FFMA R19, R10, R14, R19 ;  /* 0x0000000e0a137223 */ /* 0x000fe20000000013 */
[----:B-----5:R-:W-:-:S03]  /*0660*/  FMUL R0, R2, R17 ;  /* 0x0000001102007220 */ /* 0x020fc60000400000 */
[----:B------:R-:W-:Y:S01]  /*0670*/  FMUL R23, R19, R17 ;  /* 0x0000001113177220 */ /* 0x000fe20000400000 */
[----:B------:R-:W-:-:S04]  /*0680*/  FFMA R0, R3, R14, -R0 ;  /* 0x0000000e03007223 */ /* 0x000fc80000000800 */
[C---:B------:R-:W-:Y:S01]  /*0690*/  FMUL R16, R0.reuse, R17 ;  /* 0x0000001100107220 */ /* 0x040fe20000400000 */
[----:B------:R-:W-:-:S03]  /*06a0*/  FFMA R17, R0, R14, R23 ;  /* 0x0000000e00117223 */ /* 0x000fc60000000017 */
[----:B------:R-:W-:-:S05]  /*06b0*/  FFMA R16, R19, R14, -R16 ;  /* 0x0000000e13107223 */ /* 0x000fca0000000810 */
[----:B--23--:R0:W-:Y:S01]  /*06c0*/  STG.E.64 desc[UR6][R4.64], R16 ;  /* 0x0000001004007986 */ /* 0x00c1e2000c101b06 */
[----:B------:R-:W-:Y:S05]  /*06d0*/  BRA `(.L_x_14) ;  /* 0x0000000000107947 */ /* 0x000fea0003800000 */
.L_x_3:
[----:B------:R-:W-:Y:S05]  /*06e0*/  BSYNC.RELIABLE B0 ;  /* 0x0000000000007941 */ /* 0x000fea0003800100 */
.L_x_2:
[----:B--23--:R-:W-:-:S06]  /*06f0*/  IMAD.WIDE R2, R15, 0x8, R4 ;  /* 0x000000080f027825 */ /* 0x00cfcc00078e0204 */
[----:B------:R-:W2:Y:S04]  /*0700*/  LDG.E.64 R2, desc[UR6][R2.64] ;  /* 0x0000000602027981 */ /* 0x000ea8000c1e1b00 */
[----:B--2---:R1:W-:Y:S02]  /*0710*/  STG.E.64 desc[UR6][R4.64], R2 ;  /* 0x0000000204007986 */ /* 0x0043e4000c101b06 */
.L_x_14:
[----:B------:R-:W-:Y:S05]  /*0720*/  BSYNC.RECONVERGENT B1 ;  /* 0x0000000000017941 */ /* 0x000fea0003800200 */
.L_x_1:
[----:B------:R-:W-:Y:S05]  /*0730*/  WARPSYNC.ALL ;  /* 0x0000000000007948 */ /* 0x000fea0003800000 */
[----:B------:R-:W-:Y:S01]  /*0740*/  UIADD3 UR8, UP0, UPT, UR8, 0x8, URZ ;  /* 0x0000000808087890 */ /* 0x000fe2000ff1e0ff */
[----:B01----:R-:W-:Y:S01]  /*0750*/  IADD3 R4, P0, PT, R4, 0x8, RZ ;  /* 0x0000000804047810 */ /* 0x003fe20007f1e0ff */
[----:B------:R-:W-:Y:S02]  /*0760*/  VIADD R21, R21, 0x1 ;  /* 0x0000000115157836 */ /* 0x000fe40000000000 */
[----:B------:R-:W-:Y:S01]  /*0770*/  UIADD3.X UR9, UPT, UPT, URZ, UR9, URZ, UP0, !UPT ;  /* 0x00000009ff097290 */ /* 0x000fe200087fe4ff */
[----:B------:R-:W-:Y:S01]  /*0780*/  IADD3.X R5, PT, PT, RZ, R5, RZ, P0, !PT ;  /* 0x00000005ff057210 */ /* 0x000fe200007fe4ff */
[----:B------:R-:W-:Y:S01]  /*0790*/  VIADD R13, R13, 0x1 ;  /* 0x000000010d0d7836 */ /* 0x000fe20000000000 */
[----:B------:R-:W-:Y:S09]  /*07a0*/  @!P2 BRA `(.L_x_15) ;  /* 0xfffffff8005ca947 */ /* 0x000ff2000383ffff */
[----:B------:R-:W-:Y:S05]  /*07b0*/  EXIT ;  /* 0x000000000000794d */ /* 0x000fea0003800000 */
        .weak           $__internal_0_$__cuda_sm20_sqrt_rn_f32_slowpath
        .type           $__internal_0_$__cuda_sm20_sqrt_rn_f32_slowpath,@function
        .size           $__internal_0_$__cuda_sm20_sqrt_rn_f32_slowpath,($__internal_1_$__cuda_sm3x_div_rn_noftz_f32_slowpath - $__internal_0_$__cuda_sm20_sqrt_rn_f32_slowpath)
$__internal_0_$__cuda_sm20_sqrt_rn_f32_slowpath:
[----:B------:R-:W-:-:S13]  /*07c0*/  LOP3.LUT P0, RZ, R3, 0x7fffffff, RZ, 0xc0, !PT ;  /* 0x7fffffff03ff7812 */ /* 0x000fda000780c0ff */
[----:B------:R-:W-:Y:S01]  /*07d0*/  @!P0 MOV R14, R3 ;  /* 0x00000003000e8202 */ /* 0x000fe20000000f00 */
[----:B------:R-:W-:Y:S06]  /*07e0*/  @!P0 BRA `(.L_x_16) ;  /* 0x0000000000408947 */ /* 0x000fec0003800000 */
[----:B------:R-:W-:-:S13]  /*07f0*/  FSETP.GEU.FTZ.AND P0, PT, R3, RZ, PT ;  /* 0x000000ff0300720b */ /* 0x000fda0003f1e000 */
[----:B------:R-:W-:Y:S01]  /*0800*/  @!P0 IMAD.MOV.U32 R14, RZ, RZ, 0x7fffffff ;  /* 0x7fffffffff0e8424 */ /* 0x000fe200078e00ff */
[----:B------:R-:W-:Y:S06]  /*0810*/  @!P0 BRA `(.L_x_16) ;  /* 0x0000000000348947 */ /* 0x000fec0003800000 */
[----:B------:R-:W-:-:S13]  /*0820*/  FSETP.GTU.FTZ.AND P0, PT, |R3|, +INF , PT ;  /* 0x7f8000000300780b */ /* 0x000fda0003f1c200 */
[----:B------:R-:W-:Y:S01]  /*0830*/  @P0 FADD.FTZ R14, R3, 1 ;  /* 0x3f800000030e0421 */ /* 0x000fe20000010000 */
[----:B------:R-:W-:Y:S06]  /*0840*/  @P0 BRA `(.L_x_16) ;  /* 0x0000000000280947 */ /* 0x000fec0003800000 */
[----:B------:R-:W-:-:S13]  /*0850*/  FSETP.NEU.FTZ.AND P0, PT, |R3|, +INF , PT ;  /* 0x7f8000000300780b */ /* 0x000fda0003f1d200 */
[----:B------:R-:W-:-:S04]  /*0860*/  @P0 FFMA R18, R3, 1.84467440737095516160e+19, RZ ;  /* 0x5f80000003120823 */ /* 0x000fc800000000ff */
[----:B------:R-:W0:Y:S02]  /*0870*/  @P0 MUFU.RSQ R19, R18 ;  /* 0x0000001200130308 */ /* 0x000e240000001400 */
[----:B0-----:R-:W-:Y:S01]  /*0880*/  @P0 FMUL.FTZ R23, R18, R19 ;  /* 0x0000001312170220 */ /* 0x001fe20000410000 */
[----:B------:R-:W-:-:S03]  /*0890*/  @P0 FMUL.FTZ R19, R19, 0.5 ;  /* 0x3f00000013130820 */ /* 0x000fc60000410000 */
[----:B------:R-:W-:-:S04]  /*08a0*/  @P0 FADD.FTZ R14, -R23, -RZ ;  /* 0x800000ff170e0221 */ /* 0x000fc80000010100 */
[----:B------:R-:W-:Y:S01]  /*08b0*/  @P0 FFMA R20, R23, R14, R18 ;  /* 0x0000000e17140223 */ /* 0x000fe20000000012 */
[----:B------:R-:W-:-:S03]  /*08c0*/  @!P0 MOV R14, R3 ;  /* 0x00000003000e8202 */ /* 0x000fc60000000f00 */
[----:B------:R-:W-:-:S04]  /*08d0*/  @P0 FFMA R19, R20, R19, R23 ;  /* 0x0000001314130223 */ /* 0x000fc80000000017 */
[----:B------:R-:W-:-:S07]  /*08e0*/  @P0 FMUL.FTZ R14, R19, 2.3283064365386962891e-10 ;  /* 0x2f800000130e0820 */ /* 0x000fce0000410000 */
.L_x_16:
[----:B------:R-:W-:Y:S02]  /*08f0*/  HFMA2 R19, -RZ, RZ, 0, 0 ;  /* 0x00000000ff137431 */ /* 0x000fe400000001ff */
[----:B------:R-:W-:-:S04]  /*0900*/  IMAD.MOV.U32 R18, RZ, RZ, R22 ;  /* 0x000000ffff127224 */ /* 0x000fc800078e0016 */
[----:B------:R-:W-:Y:S05]  /*0910*/  RET.REL.NODEC R18 `(_Z43update_particle_velocities_nbody_collisionsP6float2S0_) ;  /* 0xfffffff412b87950 */ /* 0x000fea0003c3ffff */
        .weak           $__internal_1_$__cuda_sm3x_div_rn_noftz_f32_slowpath
        .type           $__internal_1_$__cuda_sm3x_div_rn_noftz_f32_slowpath,@function
        .size           $__internal_1_$__cuda_sm3x_div_rn_noftz_f32_slowpath,(.L_x_36 - $__internal_1_$__cuda_sm3x_div_rn_noftz_f32_slowpath)
$__internal_1_$__cuda_sm3x_div_rn_noftz_f32_slowpath:
[--C-:B------:R-:W-:Y:S01]  /*0920*/  SHF.R.U32.HI R17, RZ, 0x17, R3.reuse ;  /* 0x00000017ff117819 */ /* 0x100fe20000011603 */
[----:B------:R-:W-:Y:S01]  /*0930*/  BSSY.RECONVERGENT B3, `(.L_x_17) ;  /* 0x0000063000037945 */ /* 0x000fe20003800200 */
[----:B------:R-:W-:Y:S01]  /*0940*/  SHF.R.U32.HI R18, RZ, 0x17, R2 ;  /* 0x00000017ff127819 */ /* 0x000fe20000011602 */
[----:B------:R-:W-:Y:S01]  /*0950*/  IMAD.MOV.U32 R19, RZ, RZ, R3 ;  /* 0x000000ffff137224 */ /* 0x000fe200078e0003 */
[----:B------:R-:W-:Y:S02]  /*0960*/  LOP3.LUT R17, R17, 0xff, RZ, 0xc0, !PT ;  /* 0x000000ff11117812 */ /* 0x000fe400078ec0ff */
[----:B------:R-:W-:-:S03]  /*0970*/  LOP3.LUT R22, R18, 0xff, RZ, 0xc0, !PT ;  /* 0x000000ff12167812 */ /* 0x000fc600078ec0ff */
[----:B------:R-:W-:Y:S01]  /*0980*/  VIADD R23, R17, 0xffffffff ;  /* 0xffffffff11177836 */ /* 0x000fe20000000000 */
[----:B------:R-:W-:-:S04]  /*0990*/  IADD3 R20, PT, PT, R22, -0x1, RZ ;  /* 0xffffffff16147810 */ /* 0x000fc80007ffe0ff */
[----:B------:R-:W-:-:S04]  /*09a0*/  ISETP.GT.U32.AND P0, PT, R23, 0xfd, PT ;  /* 0x000000fd1700780c */ /* 0x000fc80003f04070 */
[----:B------:R-:W-:-:S13]  /*09b0*/  ISETP.GT.U32.OR P0, PT, R20, 0xfd, P0 ;  /* 0x000000fd1400780c */ /* 0x000fda0000704470 */
[----:B------:R-:W-:Y:S01]  /*09c0*/  @!P0 MOV R18, RZ ;  /* 0x000000ff00128202 */ /* 0x000fe20000000f00 */
[----:B------:R-:W-:Y:S06]  /*09d0*/  @!P0 BRA `(.L_x_18) ;  /* 0x00000000005c8947 */ /* 0x000fec0003800000 */
[----:B------:R-:W-:Y:S02]  /*09e0*/  FSETP.GTU.FTZ.AND P0, PT, |R2|, +INF , PT ;  /* 0x7f8000000200780b */ /* 0x000fe40003f1c200 */
[----:B------:R-:W-:-:S04]  /*09f0*/  FSETP.GTU.FTZ.AND P1, PT, |R3|, +INF , PT ;  /* 0x7f8000000300780b */ /* 0x000fc80003f3c200 */
[----:B------:R-:W-:-:S13]  /*0a00*/  PLOP3.LUT P0, PT, P0, P1, PT, 0xf8, 0x8f ;  /* 0x00000000008f781c */ /* 0x000fda0000703f70 */
[----:B------:R-:W-:Y:S05]  /*0a10*/  @P0 BRA `(.L_x_19) ;  /* 0x00000004004c0947 */ /* 0x000fea0003800000 */
[----:B------:R-:W-:-:S13]  /*0a20*/  LOP3.LUT P0, RZ, R19, 0x7fffffff, R2, 0xc8, !PT ;  /* 0x7fffffff13ff7812 */ /* 0x000fda000780c802 */
[----:B------:R-:W-:Y:S05]  /*0a30*/  @!P0 BRA `(.L_x_20) ;  /* 0x00000004003c8947 */ /* 0x000fea0003800000 */
[C---:B------:R-:W-:Y:S02]  /*0a40*/  FSETP.NEU.FTZ.AND P3, PT, |R2|.reuse, +INF , PT ;  /* 0x7f8000000200780b */ /* 0x040fe40003f7d200 */
[----:B------:R-:W-:Y:S02]  /*0a50*/  FSETP.NEU.FTZ.AND P1, PT, |R3|, +INF , PT ;  /* 0x7f8000000300780b */ /* 0x000fe40003f3d200 */
[----:B------:R-:W-:-:S11]  /*0a60*/  FSETP.NEU.FTZ.AND P0, PT, |R2|, +INF , PT ;  /* 0x7f8000000200780b */ /* 0x000fd60003f1d200 */
[----:B------:R-:W-:Y:S05]  /*0a70*/  @!P1 BRA !P3, `(.L_x_20) ;  /* 0x00000004002c9947 */ /* 0x000fea0005800000 */
[----:B------:R-:W-:-:S04]  /*0a80*/  LOP3.LUT P3, RZ, R2, 0x7fffffff, RZ, 0xc0, !PT ;  /* 0x7fffffff02ff7812 */ /* 0x000fc8000786c0ff */
[----:B------:R-:W-:-:S13]  /*0a90*/  PLOP3.LUT P1, PT, P1, P3, PT, 0x2f, 0xf2 ;  /* 0x0000000000f2781c */ /* 0x000fda0000f26577 */
[----:B------:R-:W-:Y:S05]  /*0aa0*/  @P1 BRA `(.L_x_21) ;  /* 0x0000000400181947 */ /* 0x000fea0003800000 */
[----:B------:R-:W-:-:S04]  /*0ab0*/  LOP3.LUT P1, RZ, R19, 0x7fffffff, RZ, 0xc0, !PT ;  /* 0x7fffffff13ff7812 */ /* 0x000fc8000782c0ff */
[----:B------:R-:W-:-:S13]  /*0ac0*/  PLOP3.LUT P0, PT, P0, P1, PT, 0x2f, 0xf2 ;  /* 0x0000000000f2781c */ /* 0x000fda0000702577 */
[----:B------:R-:W-:Y:S05]  /*0ad0*/  @P0 BRA `(.L_x_22) ;  /* 0x0000000400000947 */ /* 0x000fea0003800000 */
[----:B------:R-:W-:Y:S02]  /*0ae0*/  ISETP.GE.AND P0, PT, R20, RZ, PT ;  /* 0x000000ff1400720c */ /* 0x000fe40003f06270 */
[----:B------:R-:W-:-:S11]  /*0af0*/  ISETP.GE.AND P1, PT, R23, RZ, PT ;  /* 0x000000ff1700720c */ /* 0x000fd60003f26270 */
[----:B------:R-:W-:Y:S01]  /*0b00*/  @P0 IMAD.MOV.U32 R18, RZ, RZ, RZ ;  /* 0x000000ffff120224 */ /* 0x000fe200078e00ff */
[----:B------:R-:W-:Y:S01]  /*0b10*/  @!P0 MOV R18, 0xffffffc0 ;  /* 0xffffffc000128802 */ /* 0x000fe20000000f00 */
[----:B------:R-:W-:Y:S01]  /*0b20*/  @!P0 FFMA R2, R2, 1.84467440737095516160e+19, RZ ;  /* 0x5f80000002028823 */ /* 0x000fe200000000ff */
[----:B------:R-:W-:-:S03]  /*0b30*/  @!P1 FFMA R19, R3, 1.84467440737095516160e+19, RZ ;  /* 0x5f80000003139823 */ /* 0x000fc600000000ff */
[----:B------:R-:W-:-:S07]  /*0b40*/  @!P1 VIADD R18, R18, 0x40 ;  /* 0x0000004012129836 */ /* 0x000fce0000000000 */
.L_x_18:
[----:B------:R-:W-:Y:S01]  /*0b50*/  LEA R20, R17, 0xc0800000, 0x17 ;  /* 0xc080000011147811 */ /* 0x000fe200078eb8ff */
[----:B------:R-:W-:Y:S03]  /*0b60*/  BSSY.RECONVERGENT B4, `(.L_x_23) ;  /* 0x0000036000047945 */ /* 0x000fe60003800200 */
[----:B------:R-:W-:Y:S01]  /*0b70*/  IADD3 R24, PT, PT, -R20, R19, RZ ;  /* 0x0000001314187210 */ /* 0x000fe20007ffe1ff */
[----:B------:R-:W-:-:S03]  /*0b80*/  VIADD R20, R22, 0xffffff81 ;  /* 0xffffff8116147836 */ /* 0x000fc60000000000 */
[----:B------:R-:W0:Y:S01]  /*0b90*/  MUFU.RCP R19, R24 ;  /* 0x0000001800137308 */ /* 0x000e220000001000 */
[----:B------:R-:W-:Y:S01]  /*0ba0*/  FADD.FTZ R23, -R24, -RZ ;  /* 0x800000ff18177221 */ /* 0x000fe20000010100 */
[----:B------:R-:W-:-:S03]  /*0bb0*/  IMAD R2, R20, -0x800000, R2 ;  /* 0xff80000014027824 */ /* 0x000fc600078e0202 */
[----:B0-----:R-:W-:-:S04]  /*0bc0*/  FFMA R22, R19, R23, 1 ;  /* 0x3f80000013167423 */ /* 0x001fc80000000017 */
[----:B------:R-:W-:-:S04]  /*0bd0*/  FFMA R19, R19, R22, R19 ;  /* 0x0000001613137223 */ /* 0x000fc80000000013 */
[----:B------:R-:W-:-:S04]  /*0be0*/  FFMA R22, R2, R19, RZ ;  /* 0x0000001302167223 */ /* 0x000fc800000000ff */
[----:B------:R-:W-:-:S04]  /*0bf0*/  FFMA R25, R23, R22, R2 ;  /* 0x0000001617197223 */ /* 0x000fc80000000002 */
[----:B------:R-:W-:Y:S01]  /*0c00*/  FFMA R22, R19, R25, R22 ;  /* 0x0000001913167223 */ /* 0x000fe20000000016 */
[----:B------:R-:W-:-:S03]  /*0c10*/  IADD3 R25, PT, PT, R20, 0x7f, -R17 ;  /* 0x0000007f14197810 */ /* 0x000fc60007ffe811 */
[----:B------:R-:W-:Y:S01]  /*0c20*/  FFMA R23, R23, R22, R2 ;  /* 0x0000001617177223 */ /* 0x000fe20000000002 */
[----:B------:R-:W-:-:S03]  /*0c30*/  IADD3 R25, PT, PT, R25, R18, RZ ;  /* 0x0000001219197210 */ /* 0x000fc60007ffe0ff */
[----:B------:R-:W-:-:S05]  /*0c40*/  FFMA R2, R19, R23, R22 ;  /* 0x0000001713027223 */ /* 0x000fca0000000016 */
[----:B------:R-:W-:-:S04]  /*0c50*/  SHF.R.U32.HI R17, RZ, 0x17, R2 ;  /* 0x00000017ff117819 */ /* 0x000fc80000011602 */
[----:B------:R-:W-:-:S05]  /*0c60*/  LOP3.LUT R17, R17, 0xff, RZ, 0xc0, !PT ;  /* 0x000000ff11117812 */ /* 0x000fca00078ec0ff */
[----:B------:R-:W-:-:S05]  /*0c70*/  IMAD.IADD R20, R17, 0x1, R25 ;  /* 0x0000000111147824 */ /* 0x000fca00078e0219 */
[----:B------:R-:W-:-:S04]  /*0c80*/  IADD3 R17, PT, PT, R20, -0x1, RZ ;  /* 0xffffffff14117810 */ /* 0x000fc80007ffe0ff */
[----:B------:R-:W-:-:S13]  /*0c90*/  ISETP.GE.U32.AND P0, PT, R17, 0xfe, PT ;  /* 0x000000fe1100780c */ /* 0x000fda0003f06070 */
[----:B------:R-:W-:Y:S05]  /*0ca0*/  @!P0 BRA `(.L_x_24) ;  /* 0x0000000000808947 */ /* 0x000fea0003800000 */
[----:B------:R-:W-:-:S13]  /*0cb0*/  ISETP.GT.AND P0, PT, R20, 0xfe, PT ;  /* 0x000000fe1400780c */ /* 0x000fda0003f04270 */
[----:B------:R-:W-:Y:S05]  /*0cc0*/  @P0 BRA `(.L_x_25) ;  /* 0x00000000006c0947 */ /* 0x000fea0003800000 */
[----:B------:R-:W-:-:S13]  /*0cd0*/  ISETP.GE.AND P0, PT, R20, 0x1, PT ;  /* 0x000000011400780c */ /* 0x000fda0003f06270 */
[----:B------:R-:W-:Y:S05]  /*0ce0*/  @P0 BRA `(.L_x_26) ;  /* 0x0000000000740947 */ /* 0x000fea0003800000 */
[----:B------:R-:W-:Y:S02]  /*0cf0*/  ISETP.GE.AND P0, PT, R20, -0x18, PT ;  /* 0xffffffe81400780c */ /* 0x000fe40003f06270 */
[----:B------:R-:W-:-:S11]  /*0d00*/  LOP3.LUT R2, R2, 0x80000000, RZ, 0xc0, !PT ;  /* 0x8000000002027812 */ /* 0x000fd600078ec0ff */
[----:B------:R-:W-:Y:S05]  /*0d10*/  @!P0 BRA `(.L_x_26) ;  /* 0x0000000000688947 */ /* 0x000fea0003800000 */
[-CC-:B------:R-:W-:Y:S01]  /*0d20*/  FFMA.RZ R17, R19, R23.reuse, R22.reuse ;  /* 0x0000001713117223 */ /* 0x180fe2000000c016 */
[C---:B------:R-:W-:Y:S02]  /*0d30*/  ISETP.NE.AND P3, PT, R20.reuse, RZ, PT ;  /* 0x000000ff1400720c */ /* 0x040fe40003f65270 */
[C---:B------:R-:W-:Y:S02]  /*0d40*/  ISETP.NE.AND P1, PT, R20.reuse, RZ, PT ;  /* 0x000000ff1400720c */ /* 0x040fe40003f25270 */
[----:B------:R-:W-:Y:S01]  /*0d50*/  LOP3.LUT R18, R17, 0x7fffff, RZ, 0xc0, !PT ;  /* 0x007fffff11127812 */ /* 0x000fe200078ec0ff */
[CCC-:B------:R-:W-:Y:S01]  /*0d60*/  FFMA.RP R17, R19.reuse, R23.reuse, R22.reuse ;  /* 0x0000001713117223 */ /* 0x1c0fe20000008016 */
[----:B------:R-:W-:Y:S01]  /*0d70*/  FFMA.RM R22, R19, R23, R22 ;  /* 0x0000001713167223 */ /* 0x000fe20000004016 */
[----:B------:R-:W-:Y:S01]  /*0d80*/  VIADD R19, R20, 0x20 ;  /* 0x0000002014137836 */ /* 0x000fe20000000000 */
[----:B------:R-:W-:Y:S02]  /*0d90*/  LOP3.LUT R18, R18, 0x800000, RZ, 0xfc, !PT ;  /* 0x0080000012127812 */ /* 0x000fe400078efcff */
[----:B------:R-:W-:-:S02]  /*0da0*/  IADD3 R20, PT, PT, -R20, RZ, RZ ;  /* 0x000000ff14147210 */ /* 0x000fc40007ffe1ff */
[----:B------:R-:W-:Y:S02]  /*0db0*/  SHF.L.U32 R19, R18, R19, RZ ;  /* 0x0000001312137219 */ /* 0x000fe400000006ff */
[----:B------:R-:W-:Y:S02]  /*0dc0*/  FSETP.NEU.FTZ.AND P0, PT, R17, R22, PT ;  /* 0x000000161100720b */ /* 0x000fe40003f1d000 */
[----:B------:R-:W-:Y:S02]  /*0dd0*/  SEL R17, R20, RZ, P3 ;  /* 0x000000ff14117207 */ /* 0x000fe40001800000 */
[----:B------:R-:W-:Y:S02]  /*0de0*/  ISETP.NE.AND P1, PT, R19, RZ, P1 ;  /* 0x000000ff1300720c */ /* 0x000fe40000f25270 */
[----:B------:R-:W-:Y:S02]  /*0df0*/  SHF.R.U32.HI R17, RZ, R17, R18 ;  /* 0x00000011ff117219 */ /* 0x000fe40000011612 */
[----:B------:R-:W-:-:S02]  /*0e00*/  PLOP3.LUT P0, PT, P0, P1, PT, 0xf8, 0x8f ;  /* 0x00000000008f781c */ /* 0x000fc40000703f70 */
[----:B------:R-:W-:Y:S02]  /*0e10*/  SHF.R.U32.HI R19, RZ, 0x1, R17 ;  /* 0x00000001ff137819 */ /* 0x000fe40000011611 */
[----:B------:R-:W-:-:S04]  /*0e20*/  SEL R18, RZ, 0x1, !P0 ;  /* 0x00000001ff127807 */ /* 0x000fc80004000000 */
[----:B------:R-:W-:-:S04]  /*0e30*/  LOP3.LUT R18, R18, 0x1, R19, 0xf8, !PT ;  /* 0x0000000112127812 */ /* 0x000fc800078ef813 */
[----:B------:R-:W-:-:S05]  /*0e40*/  LOP3.LUT R18, R18, R17, RZ, 0xc0, !PT ;  /* 0x0000001112127212 */ /* 0x000fca00078ec0ff */
[----:B------:R-:W-:-:S05]  /*0e50*/  IMAD.IADD R19, R19, 0x1, R18 ;  /* 0x0000000113137824 */ /* 0x000fca00078e0212 */
[----:B------:R-:W-:Y:S01]  /*0e60*/  LOP3.LUT R2, R19, R2, RZ, 0xfc, !PT ;  /* 0x0000000213027212 */ /* 0x000fe200078efcff */
[----:B------:R-:W-:Y:S06]  /*0e70*/  BRA `(.L_x_26) ;  /* 0x0000000000107947 */ /* 0x000fec0003800000 */
.L_x_25:
[----:B------:R-:W-:-:S04]  /*0e80*/  LOP3.LUT R2, R2, 0x80000000, RZ, 0xc0, !PT ;  /* 0x8000000002027812 */ /* 0x000fc800078ec0ff */
[----:B------:R-:W-:Y:S01]  /*0e90*/  LOP3.LUT R2, R2, 0x7f800000, RZ, 0xfc, !PT ;  /* 0x7f80000002027812 */ /* 0x000fe200078efcff */
[----:B------:R-:W-:Y:S06]  /*0ea0*/  BRA `(.L_x_26) ;  /* 0x0000000000047947 */ /* 0x000fec0003800000 */
.L_x_24:
[----:B------:R-:W-:-:S07]  /*0eb0*/  LEA R2, R25, R2, 0x17 ;  /* 0x0000000219027211 */ /* 0x000fce00078eb8ff */
.L_x_26:
[----:B------:R-:W-:Y:S05]  /*0ec0*/  BSYNC.RECONVERGENT B4 ;  /* 0x0000000000047941 */ /* 0x000fea0003800200 */
.L_x_23:
[----:B------:R-:W-:Y:S05]  /*0ed0*/  BRA `(.L_x_27) ;  /* 0x0000000000207947 */ /* 0x000fea0003800000 */
.L_x_22:
[----:B------:R-:W-:-:S04]  /*0ee0*/  LOP3.LUT R2, R19, 0x80000000, R2, 0x48, !PT ;  /* 0x8000000013027812 */ /* 0x000fc800078e4802 */
[----:B------:R-:W-:Y:S01]  /*0ef0*/  LOP3.LUT R2, R2, 0x7f800000, RZ, 0xfc, !PT ;  /* 0x7f80000002027812 */ /* 0x000fe200078efcff */
[----:B------:R-:W-:Y:S06]  /*0f00*/  BRA `(.L_x_27) ;  /* 0x0000000000147947 */ /* 0x000fec0003800000 */
.L_x_21:
[----:B------:R-:W-:Y:S01]  /*0f10*/  LOP3.LUT R2, R19, 0x80000000, R2, 0x48, !PT ;  /* 0x8000000013027812 */ /* 0x000fe200078e4802 */
[----:B------:R-:W-:Y:S06]  /*0f20*/  BRA `(.L_x_27) ;  /* 0x00000000000c7947 */ /* 0x000fec0003800000 */
.L_x_20:
[----:B------:R-:W0:Y:S01]  /*0f30*/  MUFU.RSQ R2, -QNAN ;  /* 0xffc0000000027908 */ /* 0x000e220000001400 */
[----:B------:R-:W-:Y:S05]  /*0f40*/  BRA `(.L_x_27) ;  /* 0x0000000000047947 */ /* 0x000fea0003800000 */
.L_x_19:
[----:B------:R-:W-:-:S07]  /*0f50*/  FADD.FTZ R2, R2, R3 ;  /* 0x0000000302027221 */ /* 0x000fce0000010000 */
.L_x_27:
[----:B------:R-:W-:Y:S05]  /*0f60*/  BSYNC.RECONVERGENT B3 ;  /* 0x0000000000037941 */ /* 0x000fea0003800200 */
.L_x_17:
[----:B------:R-:W-:-:S04]  /*0f70*/  HFMA2 R17, -RZ, RZ, 0, 0 ;  /* 0x00000000ff117431 */ /* 0x000fc800000001ff */
[----:B0-----:R-:W-:Y:S05]  /*0f80*/  RET.REL.NODEC R16 `(_Z43update_particle_velocities_nbody_collisionsP6float2S0_) ;  /* 0xfffffff0101c7950 */ /* 0x001fea0003c3ffff */
.L_x_28:
        /* <DEDUP_REMOVED lines=15> */
.L_x_36:


//--------------------- .text._Z46update_particle_velocities_boundary_collisionsP6float2S0_ --------------------------
	.section	.text._Z46update_particle_velocities_boundary_collisionsP6float2S0_,"ax",@progbits
	.align	128
        .global         _Z46update_particle_velocities_boundary_collisionsP6float2S0_
        .type           _Z46update_particle_velocities_boundary_collisionsP6float2S0_,@function
        .size           _Z46update_particle_velocities_boundary_collisionsP6float2S0_,(.L_x_39 - _Z46update_particle_velocities_boundary_collisionsP6float2S0_)
        .other          _Z46update_particle_velocities_boundary_collisionsP6float2S0_,@"STO_CUDA_ENTRY STV_DEFAULT"
_Z46update_particle_velocities_boundary_collisionsP6float2S0_:
.text._Z46update_particle_velocities_boundary_collisionsP6float2S0_:
[----:B------:R-:W-:Y:S01]  /*0000*/  LDC R1, c[0x0][0x37c] ;  /* 0x0000df00ff017b82 */ /* 0x000fe20000000800 */
[----:B------:R-:W0:Y:S07]  /*0010*/  S2R R9, SR_TID.X ;  /* 0x0000000000097919 */ /* 0x000e2e0000002100 */
[----:B------:R-:W0:Y:S01]  /*0020*/  S2UR UR6, SR_CTAID.X ;  /* 0x00000000000679c3 */ /* 0x000e220000002500 */
[----:B------:R-:W1:Y:S07]  /*0030*/  LDCU.64 UR4, c[0x0][0x358] ;  /* 0x00006b00ff0477ac */ /* 0x000e6e0008000a00 */
[----:B------:R-:W2:Y:S08]  /*0040*/  LDC.64 R2, c[0x0][0x380] ;  /* 0x0000e000ff027b82 */ /* 0x000eb00000000a00 */
[----:B------:R-:W1:Y:S08]  /*0050*/  LDC.64 R6, c[0x4][RZ] ;  /* 0x01000000ff067b82 */ /* 0x000e700000000a00 */
[----:B------:R-:W3:Y:S01]  /*0060*/  LDC.64 R4, c[0x0][0x388] ;  /* 0x0000e200ff047b82 */ /* 0x000ee20000000a00 */
[----:B0-----:R-:W-:-:S04]  /*0070*/  IMAD R9, R9, UR6, RZ ;  /* 0x0000000609097c24 */ /* 0x001fc8000f8e02ff */
[C---:B--2---:R-:W-:Y:S01]  /*0080*/  IMAD.WIDE R2, R9.reuse, 0x8, R2 ;  /* 0x0000000809027825 */ /* 0x044fe200078e0202 */
[----:B-1----:R-:W2:Y:S04]  /*0090*/  LDG.E R11, desc[UR4][R6.64] ;  /* 0x00000004060b7981 */ /* 0x002ea8000c1e1900 */
[----:B------:R-:W4:Y:S01]  /*00a0*/  LDG.E R0, desc[UR4][R2.64] ;  /* 0x0000000402007981 */ /* 0x000f22000c1e1900 */
[----:B---3--:R-:W-:-:S05]  /*00b0*/  IMAD.WIDE R4, R9, 0x8, R4 ;  /* 0x0000000809047825 */ /* 0x008fca00078e0204 */
[----:B------:R-:W3:Y:S01]  /*00c0*/  LDG.E R10, desc[UR4][R4.64] ;  /* 0x00000004040a7981 */ /* 0x000ee2000c1e1900 */
[----:B--2---:R-:W-:-:S04]  /*00d0*/  I2FP.F32.S32 R9, R11 ;  /* 0x0000000b00097245 */ /* 0x004fc80000201400 */
[----:B----4-:R-:W-:Y:S01]  /*00e0*/  FSETP.GT.AND P0, PT, R0, R9, PT ;  /* 0x000000090000720b */ /* 0x010fe20003f04000 */
[----:B------:R-:W-:-:S03]  /*00f0*/  IMAD.WIDE R8, R11, 0x8, R4 ;  /* 0x000000080b087825 */ /* 0x000fc600078e0204 */
[----:B------:R-:W-:-:S13]  /*0100*/  FSETP.GEU.AND P0, PT, R0, RZ, !P0 ;  /* 0x000000ff0000720b */ /* 0x000fda000470e000 */
[----:B---3--:R-:W-:Y:S01]  /*0110*/  @!P0 FADD R13, -R10, -RZ ;  /* 0x800000ff0a0d8221 */ /* 0x008fe20000000100 */
[----:B------:R-:W-:-:S05]  /*0120*/  @P0 MOV R13, R10 ;  /* 0x0000000a000d0202 */ /* 0x000fca0000000f00 */
[----:B------:R0:W-:Y:S04]  /*0130*/  STG.E desc[UR4][R8.64], R13 ;  /* 0x0000000d08007986 */ /* 0x0001e8000c101904 */
[----:B------:R-:W2:Y:S01]  /*0140*/  LDG.E R0, desc[UR4][R2.64+0x4] ;  /* 0x0000040402007981 */ /* 0x000ea2000c1e1900 */
[----:B------:R-:W-:Y:S04]  /*0150*/  BSSY.RECONVERGENT B0, `(.L_x_29) ;  /* 0x000000e000007945 */ /* 0x000fe80003800200 */
[----:B------:R-:W-:Y:S01]  /*0160*/  BSSY.RELIABLE B1, `(.L_x_30) ;  /* 0x0000008000017945 */ /* 0x000fe20003800100 */
[----:B--2---:R-:W-:-:S13]  /*0170*/  FSETP.GEU.AND P0, PT, R0, RZ, PT ;  /* 0x000000ff0000720b */ /* 0x004fda0003f0e000 */
[----:B0-----:R-:W-:Y:S05]  /*0180*/  @!P0 BRA `(.L_x_31) ;  /* 0x0000000000148947 */ /* 0x001fea0003800000 */
[----:B------:R-:W2:Y:S02]  /*0190*/  LDG.E R6, desc[UR4][R6.64] ;  /* 0x0000000406067981 */ /* 0x000ea4000c1e1900 */
[----:B--2---:R-:W-:-:S04]  /*01a0*/  I2FP.F32.S32 R3, R6 ;  /* 0x0000000600037245 */ /* 0x004fc80000201400 */
[----:B------:R-:W-:-:S13]  /*01b0*/  FSETP.GT.AND P0, PT, R0, R3, PT ;  /* 0x000000030000720b */ /* 0x000fda0003f04000 */
[----:B------:R-:W-:Y:S05]  /*01c0*/  @!P0 BREAK.RELIABLE B1 ;  /* 0x0000000000018942 */ /* 0x000fea0003800100 */
[----:B------:R-:W-:Y:S05]  /*01d0*/  @!P0 BRA `(.L_x_32) ;  /* 0x0000000000108947 */ /* 0x000fea0003800000 */
.L_x_31:
[----:B------:R-:W-:Y:S05]  /*01e0*/  BSYNC.RELIABLE B1 ;  /* 0x0000000000017941 */ /* 0x000fea0003800100 */
.L_x_30:
[----:B------:R-:W2:Y:S02]  /*01f0*/  LDG.E R4, desc[UR4][R4.64+0x4] ;  /* 0x0000040404047981 */ /* 0x000ea4000c1e1900 */
[----:B--2---:R-:W-:Y:S01]  /*0200*/  FADD R3, -R4, -RZ ;  /* 0x800000ff04037221 */ /* 0x004fe20000000100 */
[----:B------:R-:W-:Y:S06]  /*0210*/  BRA `(.L_x_33) ;  /* 0x0000000000047947 */ /* 0x000fec0003800000 */
.L_x_32:
[----:B------:R0:W5:Y:S02]  /*0220*/  LDG.E R3, desc[UR4][R4.64+0x4] ;  /* 0x0000040404037981 */ /* 0x000164000c1e1900 */
.L_x_33:
[----:B------:R-:W-:Y:S05]  /*0230*/  BSYNC.RECONVERGENT B0 ;  /* 0x0000000000007941 */ /* 0x000fea0003800200 */
.L_x_29:
[----:B------:R-:W-:Y:S05]  /*0240*/  WARPSYNC.ALL ;  /* 0x0000000000007948 */ /* 0x000fea0003800000 */
[----:B-----5:R-:W-:Y:S01]  /*0250*/  STG.E desc[UR4][R8.64+0x4], R3 ;  /* 0x0000040308007986 */ /* 0x020fe2000c101904 */
[----:B------:R-:W-:Y:S05]  /*0260*/  EXIT ;  /* 0x000000000000794d */ /* 0x000fea0003800000 */
.L_x_34:
        /* <DEDUP_REMOVED lines=9> */
.L_x_39:


//--------------------- .nv.shared.reserved.0     --------------------------
	.section	.nv.shared.reserved.0,"aw",@nobits
	.weak		__nv_reservedSMEM_offset_0_alias
	.size		__nv_reservedSMEM_offset_0_alias, 0, 64
	.other		__nv_reservedSMEM_offset_0_alias,@"STO_CUDA_RESERVED_SHARED STV_DEFAULT"
__nv_reservedSMEM_offset_0_alias:
	.zero		0
	.zero		64


//--------------------- .nv.global                --------------------------
	.section	.nv.global,"aw",@nobits
	.align	4
.nv.global:
	.type		d_N,@object
	.size		d_N,(.L_0 - d_N)
d_N:
	.zero		4
.L_0:


//--------------------- .nv.constant0._Z25update_particle_positionsP6float2S0_f --------------------------
	.section	.nv.constant0._Z25update_particle_positionsP6float2S0_f,"a",@progbits
	.sectionflags	@""
	.align	4
.nv.constant0._Z25update_particle_positionsP6float2S0_f:
	.zero		916


//--------------------- .nv.constant0._Z43update_particle_velocities_nbody_collisionsP6float2S0_ --------------------------
	.section	.nv.constant0._Z43update_particle_velocities_nbody_collisionsP6float2S0_,"a",@progbits
	.sectionflags	@""
	.align	4
.nv.constant0._Z43update_particle_velocities_nbody_collisionsP6float2S0_:
	.zero		912


//--------------------- .nv.constant0._Z46update_particle_velocities_boundary_collisionsP6float2S0_ --------------------------
	.section	.nv.constant0._Z46update_particle_velocities_boundary_collisionsP6float2S0_,"a",@progbits
	.sectionflags	@""
	.align	4
.nv.constant0._Z46update_particle_velocities_boundary_collisionsP6float2S0_:
	.zero		912


//--------------------- SYMBOLS --------------------------

	.type		.nv.reservedSmem.offset0,@object
	.size		.nv.reservedSmem.offset0,0x4
